	.headerflags	@"EF_CUDA_TEXMODE_UNIFIED EF_CUDA_64BIT_ADDRESS EF_CUDA_ACCELERATORS EF_CUDA_SM90 EF_CUDA_VIRTUAL_SM(EF_CUDA_SM90)"
	.elftype	@"ET_EXEC"


//--------------------- .nv.info                  --------------------------
	.section	.nv.info,"",@"SHT_CUDA_INFO"
	.align	4


	//----- nvinfo : EIATTR_REGCOUNT
	.align		4
        /*0000*/ 	.byte	0x04, 0x2f
        /*0002*/ 	.short	(.L_3 - .L_2)
	.align		4
.L_2:
        /*0004*/ 	.word	index@(triton_poi_fused__native_batch_norm_legit_no_training_cat_relu_12)
        /*0008*/ 	.word	0x0000001a


	//----- nvinfo : EIATTR_MIN_STACK_SIZE
	.align		4
.L_3:
        /*000c*/ 	.byte	0x04, 0x12
        /*000e*/ 	.short	(.L_5 - .L_4)
	.align		4
.L_4:
        /*0010*/ 	.word	index@(triton_poi_fused__native_batch_norm_legit_no_training_cat_relu_12)
        /*0014*/ 	.word	0x00000000


	//----- nvinfo : EIATTR_FRAME_SIZE
	.align		4
.L_5:
        /*0018*/ 	.byte	0x04, 0x11
        /*001a*/ 	.short	(.L_7 - .L_6)
	.align		4
.L_6:
        /*001c*/ 	.word	index@(triton_poi_fused__native_batch_norm_legit_no_training_cat_relu_12)
        /*0020*/ 	.word	0x00000000


	//----- nvinfo : EIATTR_MIN_STACK_SIZE
	.align		4
.L_7:
        /*0024*/ 	.byte	0x04, 0x12
        /*0026*/ 	.short	(.L_9 - .L_8)
	.align		4
.L_8:
        /*0028*/ 	.word	index@(triton_poi_fused__native_batch_norm_legit_no_training_cat_relu_12)
        /*002c*/ 	.word	0x00000000
.L_9:


//--------------------- .nv.info.triton_poi_fused__native_batch_norm_legit_no_training_cat_relu_12 --------------------------
	.section	.nv.info.triton_poi_fused__native_batch_norm_legit_no_training_cat_relu_12,"",@"SHT_CUDA_INFO"
	.sectionflags	@""
	.align	4


	//----- nvinfo : EIATTR_CUDA_API_VERSION
	.align		4
        /*0000*/ 	.byte	0x04, 0x37
        /*0002*/ 	.short	(.L_11 - .L_10)
.L_10:
        /*0004*/ 	.word	0x0000007c


	//----- nvinfo : EIATTR_KPARAM_INFO
	.align		4
.L_11:
        /*0008*/ 	.byte	0x04, 0x17
        /*000a*/ 	.short	(.L_13 - .L_12)
.L_12:
        /*000c*/ 	.word	0x00000000
        /*0010*/ 	.short	0x000a
        /*0012*/ 	.short	0x0050
        /*0014*/ 	.byte	0x00, 0xf0, 0x11, 0x00


	//----- nvinfo : EIATTR_KPARAM_INFO
	.align		4
.L_13:
        /*0018*/ 	.byte	0x04, 0x17
        /*001a*/ 	.short	(.L_15 - .L_14)
.L_14:
        /*001c*/ 	.word	0x00000000
        /*0020*/ 	.short	0x0009
        /*0022*/ 	.short	0x0048
        /*0024*/ 	.byte	0x00, 0xf4, 0x21, 0x00


	//----- nvinfo : EIATTR_KPARAM_INFO
	.align		4
.L_15:
        /*0028*/ 	.byte	0x04, 0x17
        /*002a*/ 	.short	(.L_17 - .L_16)
.L_16:
        /*002c*/ 	.word	0x00000000
        /*0030*/ 	.short	0x0008
        /*0032*/ 	.short	0x0040
        /*0034*/ 	.byte	0x00, 0xf4, 0x21, 0x00


	//----- nvinfo : EIATTR_KPARAM_INFO
	.align		4
.L_17:
        /*0038*/ 	.byte	0x04, 0x17
        /*003a*/ 	.short	(.L_19 - .L_18)
.L_18:
        /*003c*/ 	.word	0x00000000
        /*0040*/ 	.short	0x0007
        /*0042*/ 	.short	0x0038
        /*0044*/ 	.byte	0x00, 0xf4, 0x21, 0x00


	//----- nvinfo : EIATTR_KPARAM_INFO
	.align		4
.L_19:
        /*0048*/ 	.byte	0x04, 0x17
        /*004a*/ 	.short	(.L_21 - .L_20)
.L_20:
        /*004c*/ 	.word	0x00000000
        /*0050*/ 	.short	0x0006
        /*0052*/ 	.short	0x0030
        /*0054*/ 	.byte	0x00, 0xf4, 0x21, 0x00


	//----- nvinfo : EIATTR_KPARAM_INFO
	.align		4
.L_21:
        /*0058*/ 	.byte	0x04, 0x17
        /*005a*/ 	.short	(.L_23 - .L_22)
.L_22:
        /*005c*/ 	.word	0x00000000
        /*0060*/ 	.short	0x0005
        /*0062*/ 	.short	0x0028
        /*0064*/ 	.byte	0x00, 0xf4, 0x21, 0x00


	//----- nvinfo : EIATTR_KPARAM_INFO
	.align		4
.L_23:
        /*0068*/ 	.byte	0x04, 0x17
        /*006a*/ 	.short	(.L_25 - .L_24)
.L_24:
        /*006c*/ 	.word	0x00000000
        /*0070*/ 	.short	0x0004
        /*0072*/ 	.short	0x0020
        /*0074*/ 	.byte	0x00, 0xf4, 0x21, 0x00


	//----- nvinfo : EIATTR_KPARAM_INFO
	.align		4
.L_25:
        /*0078*/ 	.byte	0x04, 0x17
        /*007a*/ 	.short	(.L_27 - .L_26)
.L_26:
        /*007c*/ 	.word	0x00000000
        /*0080*/ 	.short	0x0003
        /*0082*/ 	.short	0x0018
        /*0084*/ 	.byte	0x00, 0xf4, 0x21, 0x00


	//----- nvinfo : EIATTR_KPARAM_INFO
	.align		4
.L_27:
        /*0088*/ 	.byte	0x04, 0x17
        /*008a*/ 	.short	(.L_29 - .L_28)
.L_28:
        /*008c*/ 	.word	0x00000000
        /*0090*/ 	.short	0x0002
        /*0092*/ 	.short	0x0010
        /*0094*/ 	.byte	0x00, 0xf4, 0x21, 0x00


	//----- nvinfo : EIATTR_KPARAM_INFO
	.align		4
.L_29:
        /*0098*/ 	.byte	0x04, 0x17
        /*009a*/ 	.short	(.L_31 - .L_30)
.L_30:
        /*009c*/ 	.word	0x00000000
        /*00a0*/ 	.short	0x0001
        /*00a2*/ 	.short	0x0008
        /*00a4*/ 	.byte	0x00, 0xf4, 0x21, 0x00


	//----- nvinfo : EIATTR_KPARAM_INFO
	.align		4
.L_31:
        /*00a8*/ 	.byte	0x04, 0x17
        /*00aa*/ 	.short	(.L_33 - .L_32)
.L_32:
        /*00ac*/ 	.word	0x00000000
        /*00b0*/ 	.short	0x0000
        /*00b2*/ 	.short	0x0000
        /*00b4*/ 	.byte	0x00, 0xf4, 0x21, 0x00


	//----- nvinfo : EIATTR_SPARSE_MMA_MASK
	.align		4
.L_33:
        /*00b8*/ 	.byte	0x03, 0x50
        /*00ba*/ 	.short	0x0000


	//----- nvinfo : EIATTR_MAXREG_COUNT
	.align		4
        /*00bc*/ 	.byte	0x03, 0x1b
        /*00be*/ 	.short	0x00ff


	//----- nvinfo : EIATTR_EXIT_INSTR_OFFSETS
	.align		4
        /*00c0*/ 	.byte	0x04, 0x1c
        /*00c2*/ 	.short	(.L_35 - .L_34)


	//   ....[0]....
.L_34:
        /*00c4*/ 	.word	0x00000530


	//   ....[1]....
        /*00c8*/ 	.word	0x00000550


	//----- nvinfo : EIATTR_REQNTID
	.align		4
.L_35:
        /*00cc*/ 	.byte	0x04, 0x10
        /*00ce*/ 	.short	(.L_37 - .L_36)
.L_36:
        /*00d0*/ 	.word	0x00000080
        /*00d4*/ 	.word	0x00000001
        /*00d8*/ 	.word	0x00000001


	//----- nvinfo : EIATTR_CBANK_PARAM_SIZE
	.align		4
.L_37:
        /*00dc*/ 	.byte	0x03, 0x19
        /*00de*/ 	.short	0x0054


	//----- nvinfo : EIATTR_PARAM_CBANK
	.align		4
        /*00e0*/ 	.byte	0x04, 0x0a
        /*00e2*/ 	.short	(.L_39 - .L_38)
	.align		4
.L_38:
        /*00e4*/ 	.word	index@(.nv.constant0.triton_poi_fused__native_batch_norm_legit_no_training_cat_relu_12)
        /*00e8*/ 	.short	0x0210
        /*00ea*/ 	.short	0x0054


	//----- nvinfo : EIATTR_SW_WAR
	.align		4
.L_39:
        /*00ec*/ 	.byte	0x04, 0x36
        /*00ee*/ 	.short	(.L_41 - .L_40)
.L_40:
        /*00f0*/ 	.word	0x00000008
.L_41:


//--------------------- .nv.callgraph             --------------------------
	.section	.nv.callgraph,"",@"SHT_CUDA_CALLGRAPH"
	.align	4
	.sectionentsize	8
	.align		4
        /*0000*/ 	.word	0x00000000
	.align		4
        /*0004*/ 	.word	0xffffffff
	.align		4
        /*0008*/ 	.word	0x00000000
	.align		4
        /*000c*/ 	.word	0xfffffffe
	.align		4
        /*0010*/ 	.word	0x00000000
	.align		4
        /*0014*/ 	.word	0xfffffffd
	.align		4
        /*0018*/ 	.word	0x00000000
	.align		4
        /*001c*/ 	.word	0xfffffffc


//--------------------- .nv.constant4             --------------------------
	.section	.nv.constant4,"a",@progbits
	.align	8
	.align		8
.nv.constant4:
        /*0000*/ 	.dword	_$_str
	.align		8
        /*0008*/ 	.dword	_$_str_$_2


//--------------------- .text.triton_poi_fused__native_batch_norm_legit_no_training_cat_relu_12 --------------------------
	.section	.text.triton_poi_fused__native_batch_norm_legit_no_training_cat_relu_12,"ax",@progbits
	.align	128
        .global         triton_poi_fused__native_batch_norm_legit_no_training_cat_relu_12
        .type           triton_poi_fused__native_batch_norm_legit_no_training_cat_relu_12,@function
        .size           triton_poi_fused__native_batch_norm_legit_no_training_cat_relu_12,(.L_x_1 - triton_poi_fused__native_batch_norm_legit_no_training_cat_relu_12)
        .other          triton_poi_fused__native_batch_norm_legit_no_training_cat_relu_12,@"STO_CUDA_ENTRY STV_DEFAULT"
triton_poi_fused__native_batch_norm_legit_no_training_cat_relu_12:
.text.triton_poi_fused__native_batch_norm_legit_no_training_cat_relu_12:
[----:B------:R-:W0:Y:S01]  /*0000*/  LDC R1, c[0x0][0x28] ;  /* 0x00000a00ff017b82 */ /* 0x000e220000000800 */
[----:B------:R-:W1:Y:S01]  /*0010*/  S2R R0, SR_TID.X ;  /* 0x0000000000007919 */ /* 0x000e620000002100 */
[----:B------:R-:W-:Y:S01]  /*0020*/  CS2R R12, SRZ ;  /* 0x00000000000c7805 */ /* 0x000fe2000001ff00 */
[----:B------:R-:W-:-:S05]  /*0030*/  ULDC.64 UR4, c[0x0][0x208] ;  /* 0x0000820000047ab9 */ /* 0x000fca0000000a00 */
[----:B------:R-:W2:Y:S01]  /*0040*/  LDC.64 R18, c[0x0][0x218] ;  /* 0x00008600ff127b82 */ /* 0x000ea20000000a00 */
[----:B------:R-:W3:Y:S07]  /*0050*/  S2R R3, SR_CTAID.X ;  /* 0x0000000000037919 */ /* 0x000eee0000002500 */
[----:B------:R-:W4:Y:S01]  /*0060*/  LDC.64 R16, c[0x0][0x228] ;  /* 0x00008a00ff107b82 */ /* 0x000f220000000a00 */
[----:B-1----:R-:W-:-:S05]  /*0070*/  LOP3.LUT R0, R0, 0x7f, RZ, 0xc0, !PT ;  /* 0x0000007f00007812 */ /* 0x002fca00078ec0ff */
[----:B---3--:R-:W-:-:S05]  /*0080*/  IMAD R0, R3, 0x80, R0 ;  /* 0x0000008003007824 */ /* 0x008fca00078e0200 */
[----:B------:R-:W-:Y:S02]  /*0090*/  SHF.R.S32.HI R3, RZ, 0x1f, R0 ;  /* 0x0000001fff037819 */ /* 0x000fe40000011400 */
[----:B------:R-:W-:Y:S02]  /*00a0*/  ISETP.GE.AND P0, PT, R0, 0xc00, PT ;  /* 0x00000c000000780c */ /* 0x000fe40003f06270 */
[----:B------:R-:W-:Y:S02]  /*00b0*/  LEA.HI R6, R3, R0, RZ, 0x2 ;  /* 0x0000000003067211 */ /* 0x000fe400078f10ff */
[----:B------:R-:W1:Y:S02]  /*00c0*/  LDC.64 R2, c[0x0][0x238] ;  /* 0x00008e00ff027b82 */ /* 0x000e640000000a00 */
[----:B------:R-:W-:-:S05]  /*00d0*/  SHF.R.S32.HI R15, RZ, 0x2, R6 ;  /* 0x00000002ff0f7819 */ /* 0x000fca0000011406 */
[----:B------:R-:W-:-:S05]  /*00e0*/  IMAD.HI R4, R15, 0x2aaaaaab, RZ ;  /* 0x2aaaaaab0f047827 */ /* 0x000fca00078e02ff */
[----:B------:R-:W-:-:S04]  /*00f0*/  SHF.R.U32.HI R5, RZ, 0x1f, R4 ;  /* 0x0000001fff057819 */ /* 0x000fc80000011604 */
[----:B------:R-:W-:-:S05]  /*0100*/  LEA.HI R4, R4, R5, RZ, 0x1b ;  /* 0x0000000504047211 */ /* 0x000fca00078fd8ff */
[----:B------:R-:W-:Y:S02]  /*0110*/  IMAD R15, R4, -0xc0, R15 ;  /* 0xffffff40040f7824 */ /* 0x000fe400078e020f */
[----:B------:R-:W-:Y:S01]  /*0120*/  IMAD.HI R7, R0, 0x2aaaaaab, RZ ;  /* 0x2aaaaaab00077827 */ /* 0x000fe200078e02ff */
[----:B------:R-:W3:Y:S03]  /*0130*/  LDC.64 R4, c[0x0][0x210] ;  /* 0x00008400ff047b82 */ /* 0x000ee60000000a00 */
[----:B-1----:R-:W-:-:S05]  /*0140*/  IMAD.WIDE R2, R15, 0x4, R2 ;  /* 0x000000040f027825 */ /* 0x002fca00078e0202 */
[----:B------:R1:W5:Y:S01]  /*0150*/  @!P0 LDG.E.EL R12, desc[UR4][R2.64] ;  /* 0x00000004020c8981 */ /* 0x000362000c2e1900 */
[----:B------:R-:W-:Y:S02]  /*0160*/  SHF.R.U32.HI R8, RZ, 0x1f, R7 ;  /* 0x0000001fff087819 */ /* 0x000fe40000011607 */
[----:B------:R-:W-:Y:S02]  /*0170*/  ISETP.GE.AND P4, PT, R15, 0x80, PT ;  /* 0x000000800f00780c */ /* 0x000fe40003f86270 */
[----:B------:R-:W-:Y:S02]  /*0180*/  LEA.HI.SX32 R10, R7, R8, 0x19 ;  /* 0x00000008070a7211 */ /* 0x000fe400078fcaff */
[----:B------:R-:W4:Y:S01]  /*0190*/  LDC.64 R8, c[0x0][0x220] ;  /* 0x00008800ff087b82 */ /* 0x000f220000000a00 */
[----:B------:R-:W-:Y:S02]  /*01a0*/  LOP3.LUT R7, R6, 0xfffffffc, RZ, 0xc0, !PT ;  /* 0xfffffffc06077812 */ /* 0x000fe400078ec0ff */
[----:B------:R-:W-:Y:S01]  /*01b0*/  IMAD R11, R10, -0x300, R0 ;  /* 0xfffffd000a0b7824 */ /* 0x000fe200078e0200 */
[----:B------:R-:W-:-:S02]  /*01c0*/  ISETP.LT.AND P1, PT, R0, 0xc00, !P4 ;  /* 0x00000c000000780c */ /* 0x000fc40006721270 */
[----:B------:R-:W-:Y:S01]  /*01d0*/  IADD3 R7, R0, -R7, RZ ;  /* 0x8000000700077210 */ /* 0x000fe20007ffe0ff */
[C---:B------:R-:W-:Y:S01]  /*01e0*/  IMAD R11, R10.reuse, 0x200, R11 ;  /* 0x000002000a0b7824 */ /* 0x040fe200078e020b */
[----:B-1----:R-:W1:Y:S01]  /*01f0*/  LDC.64 R2, c[0x0][0x230] ;  /* 0x00008c00ff027b82 */ /* 0x002e620000000a00 */
[----:B------:R-:W-:Y:S02]  /*0200*/  ISETP.GT.AND P2, PT, R15, 0x7f, !P0 ;  /* 0x0000007f0f00780c */ /* 0x000fe40004744270 */
[----:B------:R-:W-:Y:S01]  /*0210*/  LEA R10, R10, R7, 0x8 ;  /* 0x000000070a0a7211 */ /* 0x000fe200078e40ff */
[----:B---3--:R-:W-:-:S03]  /*0220*/  IMAD.WIDE R20, R11, 0x4, R4 ;  /* 0x000000040b147825 */ /* 0x008fc600078e0204 */
[----:B------:R-:W-:Y:S01]  /*0230*/  LEA R10, R15, R10, 0x2 ;  /* 0x0000000a0f0a7211 */ /* 0x000fe200078e10ff */
[----:B------:R-:W3:Y:S01]  /*0240*/  LDC.64 R6, c[0x0][0x240] ;  /* 0x00009000ff067b82 */ /* 0x000ee20000000a00 */
[----:B------:R-:W-:-:S03]  /*0250*/  IMAD.MOV.U32 R11, RZ, RZ, RZ ;  /* 0x000000ffff0b7224 */ /* 0x000fc600078e00ff */
[----:B------:R-:W-:Y:S01]  /*0260*/  VIADD R23, R10, 0xfffffe00 ;  /* 0xfffffe000a177836 */ /* 0x000fe20000000000 */
[----:B------:R-:W-:Y:S01]  /*0270*/  HFMA2.MMA R10, -RZ, RZ, 0, 0 ;  /* 0x00000000ff0a7435 */ /* 0x000fe200000001ff */
[----:B--2---:R-:W-:Y:S01]  /*0280*/  IMAD.WIDE R18, R15, 0x4, R18 ;  /* 0x000000040f127825 */ /* 0x004fe200078e0212 */
[----:B------:R3:W2:Y:S01]  /*0290*/  @P1 LDG.E R11, desc[UR4][R20.64] ;  /* 0x00000004140b1981 */ /* 0x0006a2000c1e1900 */
[----:B------:R-:W3:Y:S02]  /*02a0*/  LDC.64 R4, c[0x0][0x248] ;  /* 0x00009200ff047b82 */ /* 0x000ee40000000a00 */
[----:B0---4-:R-:W-:Y:S01]  /*02b0*/  IMAD.WIDE R22, R23, 0x4, R8 ;  /* 0x0000000417167825 */ /* 0x011fe200078e0208 */
[----:B------:R-:W-:Y:S01]  /*02c0*/  CS2R R8, SRZ ;  /* 0x0000000000087805 */ /* 0x000fe2000001ff00 */
[----:B------:R-:W4:Y:S02]  /*02d0*/  @P1 LDG.E.EL R13, desc[UR4][R18.64] ;  /* 0x00000004120d1981 */ /* 0x000f24000c2e1900 */
[----:B------:R-:W-:-:S03]  /*02e0*/  IMAD.WIDE R16, R15, 0x4, R16 ;  /* 0x000000040f107825 */ /* 0x000fc600078e0210 */
[----:B------:R-:W4:Y:S04]  /*02f0*/  @P2 LDG.E R8, desc[UR4][R22.64] ;  /* 0x0000000416082981 */ /* 0x000f28000c1e1900 */
[----:B------:R-:W4:Y:S01]  /*0300*/  @P2 LDG.E.EL R10, desc[UR4][R16.64+-0x200] ;  /* 0xfffe0004100a2981 */ /* 0x000f22000c2e1900 */
[----:B-1----:R-:W-:-:S04]  /*0310*/  IMAD.WIDE R2, R15, 0x4, R2 ;  /* 0x000000040f027825 */ /* 0x002fc800078e0202 */
[C---:B---3--:R-:W-:Y:S01]  /*0320*/  IMAD.WIDE R20, R15.reuse, 0x4, R6 ;  /* 0x000000040f147825 */ /* 0x048fe200078e0206 */
[----:B------:R0:W3:Y:S01]  /*0330*/  @!P0 LDG.E.EL R9, desc[UR4][R2.64] ;  /* 0x0000000402098981 */ /* 0x0000e2000c2e1900 */
[----:B------:R-:W-:Y:S02]  /*0340*/  CS2R R6, SRZ ;  /* 0x0000000000067805 */ /* 0x000fe4000001ff00 */
[----:B------:R-:W-:-:S04]  /*0350*/  IMAD.WIDE R4, R15, 0x4, R4 ;  /* 0x000000040f047825 */ /* 0x000fc800078e0204 */
[----:B------:R-:W3:Y:S01]  /*0360*/  @!P0 LDG.E.EL R7, desc[UR4][R20.64] ;  /* 0x0000000414078981 */ /* 0x000ee2000c2e1900 */
[----:B0-----:R-:W0:Y:S03]  /*0370*/  LDC.64 R2, c[0x0][0x250] ;  /* 0x00009400ff027b82 */ /* 0x001e260000000a00 */
[----:B------:R1:W3:Y:S01]  /*0380*/  @!P0 LDG.E.EL R6, desc[UR4][R4.64] ;  /* 0x0000000404068981 */ /* 0x0002e2000c2e1900 */
[----:B------:R-:W-:-:S04]  /*0390*/  IMAD.MOV.U32 R15, RZ, RZ, 0x3e800000 ;  /* 0x3e800000ff0f7424 */ /* 0x000fc800078e00ff */
[----:B-1----:R-:W1:Y:S01]  /*03a0*/  LDC.64 R4, c[0x0][0x258] ;  /* 0x00009600ff047b82 */ /* 0x002e620000000a00 */
[----:B0-----:R-:W-:-:S04]  /*03b0*/  IMAD.WIDE R2, R0, 0x4, R2 ;  /* 0x0000000400027825 */ /* 0x001fc800078e0202 */
[----:B-1----:R-:W-:-:S04]  /*03c0*/  IMAD.WIDE R4, R0, 0x4, R4 ;  /* 0x0000000400047825 */ /* 0x002fc800078e0204 */
[----:B-----5:R-:W-:-:S04]  /*03d0*/  FADD R12, R12, 9.9999997473787516356e-06 ;  /* 0x3727c5ac0c0c7421 */ /* 0x020fc80000000000 */
[----:B------:R-:W0:Y:S02]  /*03e0*/  MUFU.SQRT R14, R12 ;  /* 0x0000000c000e7308 */ /* 0x000e240000002000 */
[C---:B0-----:R-:W-:Y:S02]  /*03f0*/  FSETP.GT.AND P3, PT, R14.reuse, 8.50705917302346158658e+37, PT ;  /* 0x7e8000000e00780b */ /* 0x041fe40003f64000 */
[----:B------:R-:W-:-:S11]  /*0400*/  FSETP.GEU.AND P5, PT, R14, 1.175494350822287508e-38, PT ;  /* 0x008000000e00780b */ /* 0x000fd60003fae000 */
[----:B------:R-:W-:-:S04]  /*0410*/  @P3 FMUL R14, R14, 0.25 ;  /* 0x3e8000000e0e3820 */ /* 0x000fc80000400000 */
[----:B------:R-:W-:Y:S01]  /*0420*/  @!P5 FMUL R14, R14, 16777216 ;  /* 0x4b8000000e0ed820 */ /* 0x000fe20000400000 */
[----:B--2---:R-:W-:-:S05]  /*0430*/  SEL R16, R11, RZ, P1 ;  /* 0x000000ff0b107207 */ /* 0x004fca0000800000 */
[----:B------:R-:W0:Y:S01]  /*0440*/  MUFU.RCP R14, R14 ;  /* 0x0000000e000e7308 */ /* 0x000e220000001000 */
[----:B----4-:R-:W-:Y:S02]  /*0450*/  SEL R13, R13, RZ, P1 ;  /* 0x000000ff0d0d7207 */ /* 0x010fe40000800000 */
[----:B------:R-:W-:Y:S02]  /*0460*/  FSEL R11, R15, 1, P3 ;  /* 0x3f8000000f0b7808 */ /* 0x000fe40001800000 */
[----:B------:R-:W-:Y:S02]  /*0470*/  SEL R10, R10, RZ, P2 ;  /* 0x000000ff0a0a7207 */ /* 0x000fe40001000000 */
[----:B------:R-:W-:Y:S01]  /*0480*/  SEL R15, R8, RZ, P2 ;  /* 0x000000ff080f7207 */ /* 0x000fe20001000000 */
[----:B------:R-:W-:Y:S01]  /*0490*/  FADD R13, R16, R13 ;  /* 0x0000000d100d7221 */ /* 0x000fe20000000000 */
[----:B------:R-:W-:-:S03]  /*04a0*/  @!P5 FMUL R11, R11, 16777216 ;  /* 0x4b8000000b0bd820 */ /* 0x000fc60000400000 */
[----:B------:R-:W-:Y:S01]  /*04b0*/  @P4 FADD R13, R15, R10 ;  /* 0x0000000a0f0d4221 */ /* 0x000fe20000000000 */
[----:B0-----:R-:W-:-:S03]  /*04c0*/  FMUL R14, R14, R11 ;  /* 0x0000000b0e0e7220 */ /* 0x001fc60000400000 */
[----:B---3--:R-:W-:-:S04]  /*04d0*/  FADD R9, R13, -R9 ;  /* 0x800000090d097221 */ /* 0x008fc80000000000 */
[----:B------:R-:W-:-:S04]  /*04e0*/  FMUL R9, R9, R14 ;  /* 0x0000000e09097220 */ /* 0x000fc80000400000 */
[----:B------:R-:W-:Y:S01]  /*04f0*/  FFMA R6, R9, R7, R6 ;  /* 0x0000000709067223 */ /* 0x000fe20000000006 */
[----:B------:R0:W-:Y:S04]  /*0500*/  @!P0 STG.E desc[UR4][R2.64], R13 ;  /* 0x0000000d02008986 */ /* 0x0001e8000c101904 */
[----:B------:R-:W-:-:S04]  /*0510*/  FSETP.GEU.AND P1, PT, R6, RZ, PT ;  /* 0x000000ff0600720b */ /* 0x000fc80003f2e000 */
[----:B------:R-:W-:Y:S01]  /*0520*/  FSEL R7, R6, RZ, P1 ;  /* 0x000000ff06077208 */ /* 0x000fe20000800000 */
[----:B0-----:R-:W-:Y:S08]  /*0530*/  @P0 EXIT ;  /* 0x000000000000094d */ /* 0x001ff00003800000 */
[----:B------:R-:W-:Y:S01]  /*0540*/  STG.E desc[UR4][R4.64], R7 ;  /* 0x0000000704007986 */ /* 0x000fe2000c101904 */
[----:B------:R-:W-:Y:S05]  /*0550*/  EXIT ;  /* 0x000000000000794d */ /* 0x000fea0003800000 */
.L_x_0:
[----:B------:R-:W-:-:S00]  /*0560*/  BRA `(.L_x_0) ;  /* 0xfffffffc00fc7947 */ /* 0x000fc0000383ffff */
[----:B------:R-:W-:-:S00]  /*0570*/  NOP ;  /* 0x0000000000007918 */ /* 0x000fc00000000000 */
        /* <DEDUP_REMOVED lines=8> */
.L_x_1:


//--------------------- .nv.global.init           --------------------------
	.section	.nv.global.init,"aw",@progbits
.nv.global.init:
	.type		_$_str,@object
	.size		_$_str,(_$_str_$_2 - _$_str)
_$_str:
        /*0000*/ 	.byte	0x5f, 0x5f, 0x43, 0x55, 0x44, 0x41, 0x5f, 0x46, 0x54, 0x5a, 0x00
	.type		_$_str_$_2,@object
	.size		_$_str_$_2,(.L_1 - _$_str_$_2)
_$_str_$_2:
        /*000b*/ 	.byte	0x5f, 0x5f, 0x43, 0x55, 0x44, 0x41, 0x5f, 0x50, 0x52, 0x45, 0x43, 0x5f, 0x53, 0x51, 0x52, 0x54
        /*001b*/ 	.byte	0x00
.L_1:


//--------------------- .nv.constant0.triton_poi_fused__native_batch_norm_legit_no_training_cat_relu_12 --------------------------
	.section	.nv.constant0.triton_poi_fused__native_batch_norm_legit_no_training_cat_relu_12,"a",@progbits
	.sectionflags	@""
	.align	4
.nv.constant0.triton_poi_fused__native_batch_norm_legit_no_training_cat_relu_12:
	.zero		612
